//
// Generated by NVIDIA NVVM Compiler
//
// Compiler Build ID: CL-36424714
// Cuda compilation tools, release 13.0, V13.0.88
// Based on NVVM 20.0.0
//

.version 9.0
.target sm_100
.address_size 64

	// .globl	_Z10batch_normPfS_S_S_S_S_iif

.visible .entry _Z10batch_normPfS_S_S_S_S_iif(
	.param .u64 .ptr .align 1 _Z10batch_normPfS_S_S_S_S_iif_param_0,
	.param .u64 .ptr .align 1 _Z10batch_normPfS_S_S_S_S_iif_param_1,
	.param .u64 .ptr .align 1 _Z10batch_normPfS_S_S_S_S_iif_param_2,
	.param .u64 .ptr .align 1 _Z10batch_normPfS_S_S_S_S_iif_param_3,
	.param .u64 .ptr .align 1 _Z10batch_normPfS_S_S_S_S_iif_param_4,
	.param .u64 .ptr .align 1 _Z10batch_normPfS_S_S_S_S_iif_param_5,
	.param .u32 _Z10batch_normPfS_S_S_S_S_iif_param_6,
	.param .u32 _Z10batch_normPfS_S_S_S_S_iif_param_7,
	.param .f32 _Z10batch_normPfS_S_S_S_S_iif_param_8
)
{
	.reg .pred 	%p<2>;
	.reg .b32 	%r<8>;
	.reg .b32 	%f<12>;
	.reg .b64 	%rd<21>;

	ld.param.u64 	%rd1, [_Z10batch_normPfS_S_S_S_S_iif_param_0];
	ld.param.u64 	%rd2, [_Z10batch_normPfS_S_S_S_S_iif_param_1];
	ld.param.u64 	%rd3, [_Z10batch_normPfS_S_S_S_S_iif_param_2];
	ld.param.u64 	%rd4, [_Z10batch_normPfS_S_S_S_S_iif_param_3];
	ld.param.u64 	%rd5, [_Z10batch_normPfS_S_S_S_S_iif_param_4];
	ld.param.u64 	%rd6, [_Z10batch_normPfS_S_S_S_S_iif_param_5];
	ld.param.u32 	%r2, [_Z10batch_normPfS_S_S_S_S_iif_param_7];
	ld.param.f32 	%f1, [_Z10batch_normPfS_S_S_S_S_iif_param_8];
	mov.u32 	%r3, %ctaid.x;
	mov.u32 	%r4, %ntid.x;
	mov.u32 	%r5, %tid.x;
	mad.lo.s32 	%r1, %r3, %r4, %r5;
	setp.ge.s32 	%p1, %r1, %r2;
	@%p1 bra 	$L__BB0_2;
	cvta.to.global.u64 	%rd7, %rd1;
	cvta.to.global.u64 	%rd8, %rd5;
	cvta.to.global.u64 	%rd9, %rd3;
	cvta.to.global.u64 	%rd10, %rd4;
	cvta.to.global.u64 	%rd11, %rd6;
	cvta.to.global.u64 	%rd12, %rd2;
	mov.u32 	%r6, %ctaid.y;
	mad.lo.s32 	%r7, %r2, %r6, %r1;
	mul.wide.u32 	%rd13, %r7, 4;
	add.s64 	%rd14, %rd7, %rd13;
	ld.global.f32 	%f2, [%rd14];
	mul.wide.s32 	%rd15, %r1, 4;
	add.s64 	%rd16, %rd8, %rd15;
	ld.global.f32 	%f3, [%rd16];
	add.s64 	%rd17, %rd9, %rd15;
	ld.global.f32 	%f4, [%rd17];
	sub.f32 	%f5, %f2, %f4;
	add.s64 	%rd18, %rd10, %rd15;
	ld.global.f32 	%f6, [%rd18];
	add.f32 	%f7, %f1, %f6;
	sqrt.rn.f32 	%f8, %f7;
	div.rn.f32 	%f9, %f5, %f8;
	add.s64 	%rd19, %rd11, %rd15;
	ld.global.f32 	%f10, [%rd19];
	fma.rn.f32 	%f11, %f3, %f9, %f10;
	add.s64 	%rd20, %rd12, %rd13;
	st.global.f32 	[%rd20], %f11;
$L__BB0_2:
	ret;

}


// ===== COMPILED SASS (sm_100) =====

	.target	sm_100

	.elftype	@"ET_EXEC"


//--------------------- .note.nv.tkinfo           --------------------------
	.section	.note.nv.tkinfo,"",@"SHT_NOTE"
	.sectionflags	@"SHF_NOTE_NV_TKINFO"
	.tkinfo
        /*0018*/ 	.word	0x00000002
        /*0030*/ 	.string	""
        /*0030*/ 	.string	"ptxas"
        /*0030*/ 	.string	"Cuda compilation tools, release 13.0, V13.0.88"
        /*0030*/ 	.string	"Build cuda_13.0.r13.0/compiler.36424714_0"
        /*0030*/ 	.string	"-arch sm_100 -m 64 "



//--------------------- .note.nv.cuinfo           --------------------------
	.section	.note.nv.cuinfo,"",@"SHT_NOTE"
	.sectionflags	@"SHF_NOTE_NV_CUINFO"
        /*0018*/ 	.short	0x0002
        /*001a*/ 	.short	0x0064
        /*001c*/ 	.short	0x0082
	.zero		2


//--------------------- .nv.info                  --------------------------
	.section	.nv.info,"",@"SHT_CUDA_INFO"
	.align	4


	//----- nvinfo : EIATTR_REGCOUNT
	.align		4
        /*0000*/ 	.byte	0x04, 0x2f
        /*0002*/ 	.short	(.L_1 - .L_0)
	.align		4
.L_0:
        /*0004*/ 	.word	index@(_Z10batch_normPfS_S_S_S_S_iif)
        /*0008*/ 	.word	0x00000012


	//----- nvinfo : EIATTR_FRAME_SIZE
	.align		4
.L_1:
        /*000c*/ 	.byte	0x04, 0x11
        /*000e*/ 	.short	(.L_3 - .L_2)
	.align		4
.L_2:
        /*0010*/ 	.word	index@($__internal_1_$__cuda_sm3x_div_rn_noftz_f32_slowpath)
        /*0014*/ 	.word	0x00000000


	//----- nvinfo : EIATTR_FRAME_SIZE
	.align		4
.L_3:
        /*0018*/ 	.byte	0x04, 0x11
        /*001a*/ 	.short	(.L_5 - .L_4)
	.align		4
.L_4:
        /*001c*/ 	.word	index@($__internal_0_$__cuda_sm20_sqrt_rn_f32_slowpath)
        /*0020*/ 	.word	0x00000000


	//----- nvinfo : EIATTR_FRAME_SIZE
	.align		4
.L_5:
        /*0024*/ 	.byte	0x04, 0x11
        /*0026*/ 	.short	(.L_7 - .L_6)
	.align		4
.L_6:
        /*0028*/ 	.word	index@(_Z10batch_normPfS_S_S_S_S_iif)
        /*002c*/ 	.word	0x00000000


	//----- nvinfo : EIATTR_MIN_STACK_SIZE
	.align		4
.L_7:
        /*0030*/ 	.byte	0x04, 0x12
        /*0032*/ 	.short	(.L_9 - .L_8)
	.align		4
.L_8:
        /*0034*/ 	.word	index@(_Z10batch_normPfS_S_S_S_S_iif)
        /*0038*/ 	.word	0x00000000
.L_9:


//--------------------- .nv.compat                --------------------------
	.section	.nv.compat,"",@"SHT_CUDA_COMPAT_INFO"
	.align	4
        /*0000*/ 	.byte	0x02, 0x09, 0x00, 0x00, 0x02, 0x02, 0x01, 0x00, 0x02, 0x05, 0x05, 0x00, 0x03, 0x07, 0x01, 0x01
        /*0010*/ 	.byte	0x02, 0x03, 0x00, 0x00, 0x02, 0x06, 0x01, 0x00, 0x04, 0x0b, 0x08, 0x00, 0x01, 0x00, 0x00, 0x00
        /*0020*/ 	.byte	0x00, 0x00, 0x00, 0x00


//--------------------- .nv.info._Z10batch_normPfS_S_S_S_S_iif --------------------------
	.section	.nv.info._Z10batch_normPfS_S_S_S_S_iif,"",@"SHT_CUDA_INFO"
	.sectionflags	@""
	.align	4


	//----- nvinfo : EIATTR_CUDA_API_VERSION
	.align		4
        /*0000*/ 	.byte	0x04, 0x37
        /*0002*/ 	.short	(.L_11 - .L_10)
.L_10:
        /*0004*/ 	.word	0x00000082


	//----- nvinfo : EIATTR_KPARAM_INFO
	.align		4
.L_11:
        /*0008*/ 	.byte	0x04, 0x17
        /*000a*/ 	.short	(.L_13 - .L_12)
.L_12:
        /*000c*/ 	.word	0x00000000
        /*0010*/ 	.short	0x0008
        /*0012*/ 	.short	0x0038
        /*0014*/ 	.byte	0x00, 0xf0, 0x11, 0x00


	//----- nvinfo : EIATTR_KPARAM_INFO
	.align		4
.L_13:
        /*0018*/ 	.byte	0x04, 0x17
        /*001a*/ 	.short	(.L_15 - .L_14)
.L_14:
        /*001c*/ 	.word	0x00000000
        /*0020*/ 	.short	0x0007
        /*0022*/ 	.short	0x0034
        /*0024*/ 	.byte	0x00, 0xf0, 0x11, 0x00


	//----- nvinfo : EIATTR_KPARAM_INFO
	.align		4
.L_15:
        /*0028*/ 	.byte	0x04, 0x17
        /*002a*/ 	.short	(.L_17 - .L_16)
.L_16:
        /*002c*/ 	.word	0x00000000
        /*0030*/ 	.short	0x0006
        /*0032*/ 	.short	0x0030
        /*0034*/ 	.byte	0x00, 0xf0, 0x11, 0x00


	//----- nvinfo : EIATTR_KPARAM_INFO
	.align		4
.L_17:
        /*0038*/ 	.byte	0x04, 0x17
        /*003a*/ 	.short	(.L_19 - .L_18)
.L_18:
        /*003c*/ 	.word	0x00000000
        /*0040*/ 	.short	0x0005
        /*0042*/ 	.short	0x0028
        /*0044*/ 	.byte	0x00, 0xf5, 0x21, 0x00


	//----- nvinfo : EIATTR_KPARAM_INFO
	.align		4
.L_19:
        /*0048*/ 	.byte	0x04, 0x17
        /*004a*/ 	.short	(.L_21 - .L_20)
.L_20:
        /*004c*/ 	.word	0x00000000
        /*0050*/ 	.short	0x0004
        /*0052*/ 	.short	0x0020
        /*0054*/ 	.byte	0x00, 0xf5, 0x21, 0x00


	//----- nvinfo : EIATTR_KPARAM_INFO
	.align		4
.L_21:
        /*0058*/ 	.byte	0x04, 0x17
        /*005a*/ 	.short	(.L_23 - .L_22)
.L_22:
        /*005c*/ 	.word	0x00000000
        /*0060*/ 	.short	0x0003
        /*0062*/ 	.short	0x0018
        /*0064*/ 	.byte	0x00, 0xf5, 0x21, 0x00


	//----- nvinfo : EIATTR_KPARAM_INFO
	.align		4
.L_23:
        /*0068*/ 	.byte	0x04, 0x17
        /*006a*/ 	.short	(.L_25 - .L_24)
.L_24:
        /*006c*/ 	.word	0x00000000
        /*0070*/ 	.short	0x0002
        /*0072*/ 	.short	0x0010
        /*0074*/ 	.byte	0x00, 0xf5, 0x21, 0x00


	//----- nvinfo : EIATTR_KPARAM_INFO
	.align		4
.L_25:
        /*0078*/ 	.byte	0x04, 0x17
        /*007a*/ 	.short	(.L_27 - .L_26)
.L_26:
        /*007c*/ 	.word	0x00000000
        /*0080*/ 	.short	0x0001
        /*0082*/ 	.short	0x0008
        /*0084*/ 	.byte	0x00, 0xf5, 0x21, 0x00


	//----- nvinfo : EIATTR_KPARAM_INFO
	.align		4
.L_27:
        /*0088*/ 	.byte	0x04, 0x17
        /*008a*/ 	.short	(.L_29 - .L_28)
.L_28:
        /*008c*/ 	.word	0x00000000
        /*0090*/ 	.short	0x0000
        /*0092*/ 	.short	0x0000
        /*0094*/ 	.byte	0x00, 0xf5, 0x21, 0x00


	//----- nvinfo : EIATTR_SPARSE_MMA_MASK
	.align		4
.L_29:
        /*0098*/ 	.byte	0x03, 0x50
        /*009a*/ 	.short	0x0000


	//----- nvinfo : EIATTR_MAXREG_COUNT
	.align		4
        /*009c*/ 	.byte	0x03, 0x1b
        /*009e*/ 	.short	0x00ff


	//----- nvinfo : EIATTR_MERCURY_ISA_VERSION
	.align		4
        /*00a0*/ 	.byte	0x03, 0x5f
        /*00a2*/ 	.short	0x0101


	//----- nvinfo : EIATTR_VRC_CTA_INIT_COUNT
	.align		4
        /*00a4*/ 	.byte	0x02, 0x4a
	.zero		1
	.zero		1


	//----- nvinfo : EIATTR_EXIT_INSTR_OFFSETS
	.align		4
        /*00a8*/ 	.byte	0x04, 0x1c
        /*00aa*/ 	.short	(.L_31 - .L_30)


	//   ....[0]....
.L_30:
        /*00ac*/ 	.word	0x00000070


	//   ....[1]....
        /*00b0*/ 	.word	0x000003c0


	//----- nvinfo : EIATTR_CRS_STACK_SIZE
	.align		4
.L_31:
        /*00b4*/ 	.byte	0x04, 0x1e
        /*00b6*/ 	.short	(.L_33 - .L_32)
.L_32:
        /*00b8*/ 	.word	0x00000000


	//----- nvinfo : EIATTR_CBANK_PARAM_SIZE
	.align		4
.L_33:
        /*00bc*/ 	.byte	0x03, 0x19
        /*00be*/ 	.short	0x003c


	//----- nvinfo : EIATTR_PARAM_CBANK
	.align		4
        /*00c0*/ 	.byte	0x04, 0x0a
        /*00c2*/ 	.short	(.L_35 - .L_34)
	.align		4
.L_34:
        /*00c4*/ 	.word	index@(.nv.constant0._Z10batch_normPfS_S_S_S_S_iif)
        /*00c8*/ 	.short	0x0380
        /*00ca*/ 	.short	0x003c


	//----- nvinfo : EIATTR_SW_WAR
	.align		4
.L_35:
        /*00cc*/ 	.byte	0x04, 0x36
        /*00ce*/ 	.short	(.L_37 - .L_36)
.L_36:
        /*00d0*/ 	.word	0x00000008
.L_37:


//--------------------- .nv.callgraph             --------------------------
	.section	.nv.callgraph,"",@"SHT_CUDA_CALLGRAPH"
	.align	4
	.sectionentsize	8
	.align		4
        /*0000*/ 	.word	0x00000000
	.align		4
        /*0004*/ 	.word	0xffffffff
	.align		4
        /*0008*/ 	.word	0x00000000
	.align		4
        /*000c*/ 	.word	0xfffffffe
	.align		4
        /*0010*/ 	.word	0x00000000
	.align		4
        /*0014*/ 	.word	0xfffffffd
	.align		4
        /*0018*/ 	.word	0x00000000
	.align		4
        /*001c*/ 	.word	0xfffffffc


//--------------------- .text._Z10batch_normPfS_S_S_S_S_iif --------------------------
	.section	.text._Z10batch_normPfS_S_S_S_S_iif,"ax",@progbits
	.align	128
        .global         _Z10batch_normPfS_S_S_S_S_iif
        .type           _Z10batch_normPfS_S_S_S_S_iif,@function
        .size           _Z10batch_normPfS_S_S_S_S_iif,(.L_x_19 - _Z10batch_normPfS_S_S_S_S_iif)
        .other          _Z10batch_normPfS_S_S_S_S_iif,@"STO_CUDA_ENTRY STV_DEFAULT"
_Z10batch_normPfS_S_S_S_S_iif:
.text._Z10batch_normPfS_S_S_S_S_iif:
[----:B------:R-:W-:Y:S01]  /*0000*/  LDC R1, c[0x0][0x37c] ;  /* 0x0000df00ff017b82 */ /* 0x000fe20000000800 */
[----:B------:R-:W0:Y:S07]  /*0010*/  S2R R3, SR_TID.X ;  /* 0x0000000000037919 */ /* 0x000e2e0000002100 */
[----:B------:R-:W0:Y:S01]  /*0020*/  S2UR UR4, SR_CTAID.X ;  /* 0x00000000000479c3 */ /* 0x000e220000002500 */
[----:B------:R-:W1:Y:S07]  /*0030*/  LDCU UR6, c[0x0][0x3b4] ;  /* 0x00007680ff0677ac */ /* 0x000e6e0008000800 */
[----:B------:R-:W0:Y:S02]  /*0040*/  LDC R4, c[0x0][0x360] ;  /* 0x0000d800ff047b82 */ /* 0x000e240000000800 */
[----:B0-----:R-:W-:-:S05]  /*0050*/  IMAD R4, R4, UR4, R3 ;  /* 0x0000000404047c24 */ /* 0x001fca000f8e0203 */
[----:B-1----:R-:W-:-:S13]  /*0060*/  ISETP.GE.AND P0, PT, R4, UR6, PT ;  /* 0x0000000604007c0c */ /* 0x002fda000bf06270 */
[----:B------:R-:W-:Y:S05]  /*0070*/  @P0 EXIT ;  /* 0x000000000000094d */ /* 0x000fea0003800000 */
[----:B------:R-:W0:Y:S01]  /*0080*/  LDC.64 R10, c[0x0][0x398] ;  /* 0x0000e600ff0a7b82 */ /* 0x000e220000000a00 */
[----:B------:R-:W1:Y:S01]  /*0090*/  LDCU.64 UR4, c[0x0][0x358] ;  /* 0x00006b00ff0477ac */ /* 0x000e620008000a00 */
[----:B------:R-:W2:Y:S06]  /*00a0*/  S2R R5, SR_CTAID.Y ;  /* 0x0000000000057919 */ /* 0x000eac0000002600 */
[----:B------:R-:W3:Y:S08]  /*00b0*/  LDC.64 R8, c[0x0][0x390] ;  /* 0x0000e400ff087b82 */ /* 0x000ef00000000a00 */
[----:B------:R-:W4:Y:S01]  /*00c0*/  LDC.64 R2, c[0x0][0x380] ;  /* 0x0000e000ff027b82 */ /* 0x000f220000000a00 */
[----:B0-----:R-:W-:-:S07]  /*00d0*/  IMAD.WIDE R10, R4, 0x4, R10 ;  /* 0x00000004040a7825 */ /* 0x001fce00078e020a */
[----:B------:R-:W0:Y:S01]  /*00e0*/  LDC.64 R6, c[0x0][0x3a0] ;  /* 0x0000e800ff067b82 */ /* 0x000e220000000a00 */
[----:B-1----:R-:W4:Y:S01]  /*00f0*/  LDG.E R10, desc[UR4][R10.64] ;  /* 0x000000040a0a7981 */ /* 0x002f22000c1e1900 */
[----:B---3--:R-:W-:-:S04]  /*0100*/  IMAD.WIDE R8, R4, 0x4, R8 ;  /* 0x0000000404087825 */ /* 0x008fc800078e0208 */
[----:B--2---:R-:W-:Y:S01]  /*0110*/  IMAD R5, R5, UR6, R4 ;  /* 0x0000000605057c24 */ /* 0x004fe2000f8e0204 */
[----:B------:R-:W1:Y:S01]  /*0120*/  LDCU UR6, c[0x0][0x3b8] ;  /* 0x00007700ff0677ac */ /* 0x000e620008000800 */
[----:B------:R-:W2:Y:S02]  /*0130*/  LDG.E R9, desc[UR4][R8.64] ;  /* 0x0000000408097981 */ /* 0x000ea4000c1e1900 */
[----:B----4-:R-:W-:-:S05]  /*0140*/  IMAD.WIDE.U32 R2, R5, 0x4, R2 ;  /* 0x0000000405027825 */ /* 0x010fca00078e0002 */
[----:B------:R1:W2:Y:S01]  /*0150*/  LDG.E R0, desc[UR4][R2.64] ;  /* 0x0000000402007981 */ /* 0x0002a2000c1e1900 */
[----:B0-----:R-:W-:-:S06]  /*0160*/  IMAD.WIDE R6, R4, 0x4, R6 ;  /* 0x0000000404067825 */ /* 0x001fcc00078e0206 */
[----:B------:R0:W5:Y:S01]  /*0170*/  LDG.E R6, desc[UR4][R6.64] ;  /* 0x0000000406067981 */ /* 0x000162000c1e1900 */
[----:B------:R-:W-:Y:S01]  /*0180*/  BSSY.RECONVERGENT B0, `(.L_x_0) ;  /* 0x000000f000007945 */ /* 0x000fe20003800200 */
[----:B-1----:R-:W-:-:S04]  /*0190*/  FADD R2, R10, UR6 ;  /* 0x000000060a027e21 */ /* 0x002fc80008000000 */
[----:B------:R-:W-:Y:S01]  /*01a0*/  VIADD R12, R2, 0xf3000000 ;  /* 0xf3000000020c7836 */ /* 0x000fe20000000000 */
[----:B------:R0:W1:Y:S04]  /*01b0*/  MUFU.RSQ R11, R2 ;  /* 0x00000002000b7308 */ /* 0x0000680000001400 */
[----:B------:R-:W-:Y:S01]  /*01c0*/  ISETP.GT.U32.AND P0, PT, R12, 0x727fffff, PT ;  /* 0x727fffff0c00780c */ /* 0x000fe20003f04070 */
[----:B--2---:R-:W-:-:S12]  /*01d0*/  FADD R0, R0, -R9 ;  /* 0x8000000900007221 */ /* 0x004fd80000000000 */
[----:B01----:R-:W-:Y:S05]  /*01e0*/  @!P0 BRA `(.L_x_1) ;  /* 0x0000000000108947 */ /* 0x003fea0003800000 */
[----:B------:R-:W-:-:S07]  /*01f0*/  MOV R11, 0x210 ;  /* 0x00000210000b7802 */ /* 0x000fce0000000f00 */
[----:B-----5:R-:W-:Y:S05]  /*0200*/  CALL.REL.NOINC `($__internal_0_$__cuda_sm20_sqrt_rn_f32_slowpath) ;  /* 0x0000000000707944 */ /* 0x020fea0003c00000 */
[----:B------:R-:W-:Y:S01]  /*0210*/  IMAD.MOV.U32 R3, RZ, RZ, R7 ;  /* 0x000000ffff037224 */ /* 0x000fe200078e0007 */
[----:B------:R-:W-:Y:S06]  /*0220*/  BRA `(.L_x_2) ;  /* 0x0000000000107947 */ /* 0x000fec0003800000 */
.L_x_1:
[----:B------:R-:W-:Y:S01]  /*0230*/  FMUL.FTZ R3, R2, R11 ;  /* 0x0000000b02037220 */ /* 0x000fe20000410000 */
[----:B------:R-:W-:-:S03]  /*0240*/  FMUL.FTZ R11, R11, 0.5 ;  /* 0x3f0000000b0b7820 */ /* 0x000fc60000410000 */
[----:B------:R-:W-:-:S04]  /*0250*/  FFMA R2, -R3, R3, R2 ;  /* 0x0000000303027223 */ /* 0x000fc80000000102 */
[----:B------:R-:W-:-:S07]  /*0260*/  FFMA R3, R2, R11, R3 ;  /* 0x0000000b02037223 */ /* 0x000fce0000000003 */
.L_x_2:
[----:B------:R-:W-:Y:S05]  /*0270*/  BSYNC.RECONVERGENT B0 ;  /* 0x0000000000007941 */ /* 0x000fea0003800200 */
.L_x_0:
[----:B------:R-:W0:Y:S01]  /*0280*/  MUFU.RCP R2, R3 ;  /* 0x0000000300027308 */ /* 0x000e220000001000 */
[----:B------:R-:W-:Y:S07]  /*0290*/  BSSY.RECONVERGENT B0, `(.L_x_3) ;  /* 0x000000b000007945 */ /* 0x000fee0003800200 */
[----:B------:R-:W1:Y:S01]  /*02a0*/  FCHK P0, R0, R3 ;  /* 0x0000000300007302 */ /* 0x000e620000000000 */
[----:B0-----:R-:W-:-:S04]  /*02b0*/  FFMA R7, R2, -R3, 1 ;  /* 0x3f80000002077423 */ /* 0x001fc80000000803 */
[----:B------:R-:W-:-:S04]  /*02c0*/  FFMA R7, R2, R7, R2 ;  /* 0x0000000702077223 */ /* 0x000fc80000000002 */
[----:B------:R-:W-:-:S04]  /*02d0*/  FFMA R2, R0, R7, RZ ;  /* 0x0000000700027223 */ /* 0x000fc800000000ff */
[----:B------:R-:W-:-:S04]  /*02e0*/  FFMA R8, R2, -R3, R0 ;  /* 0x8000000302087223 */ /* 0x000fc80000000000 */
[----:B------:R-:W-:Y:S01]  /*02f0*/  FFMA R7, R7, R8, R2 ;  /* 0x0000000807077223 */ /* 0x000fe20000000002 */
[----:B-1----:R-:W-:Y:S06]  /*0300*/  @!P0 BRA `(.L_x_4) ;  /* 0x00000000000c8947 */ /* 0x002fec0003800000 */
[----:B------:R-:W-:-:S07]  /*0310*/  MOV R2, 0x330 ;  /* 0x0000033000027802 */ /* 0x000fce0000000f00 */
[----:B-----5:R-:W-:Y:S05]  /*0320*/  CALL.REL.NOINC `($__internal_1_$__cuda_sm3x_div_rn_noftz_f32_slowpath) ;  /* 0x0000000000847944 */ /* 0x020fea0003c00000 */
[----:B------:R-:W-:-:S07]  /*0330*/  IMAD.MOV.U32 R7, RZ, RZ, R0 ;  /* 0x000000ffff077224 */ /* 0x000fce00078e0000 */
.L_x_4:
[----:B------:R-:W-:Y:S05]  /*0340*/  BSYNC.RECONVERGENT B0 ;  /* 0x0000000000007941 */ /* 0x000fea0003800200 */
.L_x_3:
[----:B------:R-:W0:Y:S08]  /*0350*/  LDC.64 R2, c[0x0][0x3a8] ;  /* 0x0000ea00ff027b82 */ /* 0x000e300000000a00 */
[----:B------:R-:W1:Y:S01]  /*0360*/  LDC.64 R8, c[0x0][0x388] ;  /* 0x0000e200ff087b82 */ /* 0x000e620000000a00 */
[----:B0-----:R-:W-:-:S06]  /*0370*/  IMAD.WIDE R2, R4, 0x4, R2 ;  /* 0x0000000404027825 */ /* 0x001fcc00078e0202 */
[----:B------:R-:W2:Y:S01]  /*0380*/  LDG.E R3, desc[UR4][R2.64] ;  /* 0x0000000402037981 */ /* 0x000ea2000c1e1900 */
[----:B-1----:R-:W-:-:S04]  /*0390*/  IMAD.WIDE.U32 R4, R5, 0x4, R8 ;  /* 0x0000000405047825 */ /* 0x002fc800078e0008 */
[----:B--2--5:R-:W-:-:S05]  /*03a0*/  FFMA R7, R6, R7, R3 ;  /* 0x0000000706077223 */ /* 0x024fca0000000003 */
[----:B------:R-:W-:Y:S01]  /*03b0*/  STG.E desc[UR4][R4.64], R7 ;  /* 0x0000000704007986 */ /* 0x000fe2000c101904 */
[----:B------:R-:W-:Y:S05]  /*03c0*/  EXIT ;  /* 0x000000000000794d */ /* 0x000fea0003800000 */
        .weak           $__internal_0_$__cuda_sm20_sqrt_rn_f32_slowpath
        .type           $__internal_0_$__cuda_sm20_sqrt_rn_f32_slowpath,@function
        .size           $__internal_0_$__cuda_sm20_sqrt_rn_f32_slowpath,($__internal_1_$__cuda_sm3x_div_rn_noftz_f32_slowpath - $__internal_0_$__cuda_sm20_sqrt_rn_f32_slowpath)
$__internal_0_$__cuda_sm20_sqrt_rn_f32_slowpath:
[----:B------:R-:W-:-:S13]  /*03d0*/  LOP3.LUT P0, RZ, R2, 0x7fffffff, RZ, 0xc0, !PT ;  /* 0x7fffffff02ff7812 */ /* 0x000fda000780c0ff */
[----:B------:R-:W-:Y:S01]  /*03e0*/  @!P0 MOV R3, R2 ;  /* 0x0000000200038202 */ /* 0x000fe20000000f00 */
[----:B------:R-:W-:Y:S06]  /*03f0*/  @!P0 BRA `(.L_x_5) ;  /* 0x0000000000408947 */ /* 0x000fec0003800000 */
[----:B------:R-:W-:-:S13]  /*0400*/  FSETP.GEU.FTZ.AND P0, PT, R2, RZ, PT ;  /* 0x000000ff0200720b */ /* 0x000fda0003f1e000 */
[----:B------:R-:W-:Y:S01]  /*0410*/  @!P0 IMAD.MOV.U32 R3, RZ, RZ, 0x7fffffff ;  /* 0x7fffffffff038424 */ /* 0x000fe200078e00ff */
[----:B------:R-:W-:Y:S06]  /*0420*/  @!P0 BRA `(.L_x_5) ;  /* 0x0000000000348947 */ /* 0x000fec0003800000 */
[----:B------:R-:W-:-:S13]  /*0430*/  FSETP.GTU.FTZ.AND P0, PT, |R2|, +INF , PT ;  /* 0x7f8000000200780b */ /* 0x000fda0003f1c200 */
[----:B------:R-:W-:Y:S01]  /*0440*/  @P0 FADD.FTZ R3, R2, 1 ;  /* 0x3f80000002030421 */ /* 0x000fe20000010000 */
[----:B------:R-:W-:Y:S06]  /*0450*/  @P0 BRA `(.L_x_5) ;  /* 0x0000000000280947 */ /* 0x000fec0003800000 */
[----:B------:R-:W-:-:S13]  /*0460*/  FSETP.NEU.FTZ.AND P0, PT, |R2|, +INF , PT ;  /* 0x7f8000000200780b */ /* 0x000fda0003f1d200 */
[----:B------:R-:W-:-:S04]  /*0470*/  @P0 FFMA R7, R2, 1.84467440737095516160e+19, RZ ;  /* 0x5f80000002070823 */ /* 0x000fc800000000ff */
[----:B------:R-:W0:Y:S02]  /*0480*/  @P0 MUFU.RSQ R8, R7 ;  /* 0x0000000700080308 */ /* 0x000e240000001400 */
[----:B0-----:R-:W-:Y:S01]  /*0490*/  @P0 FMUL.FTZ R10, R7, R8 ;  /* 0x00000008070a0220 */ /* 0x001fe20000410000 */
[----:B------:R-:W-:-:S03]  /*04a0*/  @P0 FMUL.FTZ R8, R8, 0.5 ;  /* 0x3f00000008080820 */ /* 0x000fc60000410000 */
[----:B------:R-:W-:-:S04]  /*04b0*/  @P0 FADD.FTZ R3, -R10, -RZ ;  /* 0x800000ff0a030221 */ /* 0x000fc80000010100 */
[----:B------:R-:W-:Y:S01]  /*04c0*/  @P0 FFMA R9, R10, R3, R7 ;  /* 0x000000030a090223 */ /* 0x000fe20000000007 */
[----:B------:R-:W-:-:S03]  /*04d0*/  @!P0 IMAD.MOV.U32 R3, RZ, RZ, R2 ;  /* 0x000000ffff038224 */ /* 0x000fc600078e0002 */
[----:B------:R-:W-:-:S04]  /*04e0*/  @P0 FFMA R8, R9, R8, R10 ;  /* 0x0000000809080223 */ /* 0x000fc8000000000a */
[----:B------:R-:W-:-:S07]  /*04f0*/  @P0 FMUL.FTZ R3, R8, 2.3283064365386962891e-10 ;  /* 0x2f80000008030820 */ /* 0x000fce0000410000 */
.L_x_5:
[----:B------:R-:W-:Y:S01]  /*0500*/  MOV R7, R3 ;  /* 0x0000000300077202 */ /* 0x000fe20000000f00 */
[----:B------:R-:W-:Y:S02]  /*0510*/  IMAD.MOV.U32 R2, RZ, RZ, R11 ;  /* 0x000000ffff027224 */ /* 0x000fe400078e000b */
[----:B------:R-:W-:-:S04]  /*0520*/  IMAD.MOV.U32 R3, RZ, RZ, 0x0 ;  /* 0x00000000ff037424 */ /* 0x000fc800078e00ff */
[----:B------:R-:W-:Y:S05]  /*0530*/  RET.REL.NODEC R2 `(_Z10batch_normPfS_S_S_S_S_iif) ;  /* 0xfffffff802b07950 */ /* 0x000fea0003c3ffff */
        .weak           $__internal_1_$__cuda_sm3x_div_rn_noftz_f32_slowpath
        .type           $__internal_1_$__cuda_sm3x_div_rn_noftz_f32_slowpath,@function
        .size           $__internal_1_$__cuda_sm3x_div_rn_noftz_f32_slowpath,(.L_x_19 - $__internal_1_$__cuda_sm3x_div_rn_noftz_f32_slowpath)
$__internal_1_$__cuda_sm3x_div_rn_noftz_f32_slowpath:
[----:B------:R-:W-:Y:S01]  /*0540*/  SHF.R.U32.HI R8, RZ, 0x17, R3 ;  /* 0x00000017ff087819 */ /* 0x000fe20000011603 */
[----:B------:R-:W-:Y:S01]  /*0550*/  BSSY.RECONVERGENT B1, `(.L_x_6) ;  /* 0x0000063000017945 */ /* 0x000fe20003800200 */
[--C-:B------:R-:W-:Y:S02]  /*0560*/  SHF.R.U32.HI R7, RZ, 0x17, R0.reuse ;  /* 0x00000017ff077819 */ /* 0x100fe40000011600 */
[----:B------:R-:W-:Y:S01]  /*0570*/  LOP3.LUT R12, R8, 0xff, RZ, 0xc0, !PT ;  /* 0x000000ff080c7812 */ /* 0x000fe200078ec0ff */
[----:B------:R-:W-:Y:S01]  /*0580*/  IMAD.MOV.U32 R8, RZ, RZ, R0 ;  /* 0x000000ffff087224 */ /* 0x000fe200078e0000 */
[----:B------:R-:W-:Y:S02]  /*0590*/  LOP3.LUT R7, R7, 0xff, RZ, 0xc0, !PT ;  /* 0x000000ff07077812 */ /* 0x000fe400078ec0ff */
[----:B------:R-:W-:-:S03]  /*05a0*/  IADD3 R11, PT, PT, R12, -0x1, RZ ;  /* 0xffffffff0c0b7810 */ /* 0x000fc60007ffe0ff */
[----:B------:R-:W-:Y:S01]  /*05b0*/  VIADD R10, R7, 0xffffffff ;  /* 0xffffffff070a7836 */ /* 0x000fe20000000000 */
[----:B------:R-:W-:-:S04]  /*05c0*/  ISETP.GT.U32.AND P0, PT, R11, 0xfd, PT ;  /* 0x000000fd0b00780c */ /* 0x000fc80003f04070 */
[----:B------:R-:W-:-:S13]  /*05d0*/  ISETP.GT.U32.OR P0, PT, R10, 0xfd, P0 ;  /* 0x000000fd0a00780c */ /* 0x000fda0000704470 */
[----:B------:R-:W-:Y:S01]  /*05e0*/  @!P0 MOV R9, RZ ;  /* 0x000000ff00098202 */ /* 0x000fe20000000f00 */
[----:B------:R-:W-:Y:S06]  /*05f0*/  @!P0 BRA `(.L_x_7) ;  /* 0x00000000005c8947 */ /* 0x000fec0003800000 */
[----:B------:R-:W-:Y:S02]  /*0600*/  FSETP.GTU.FTZ.AND P1, PT, |R3|, +INF , PT ;  /* 0x7f8000000300780b */ /* 0x000fe40003f3c200 */
[----:B------:R-:W-:-:S04]  /*0610*/  FSETP.GTU.FTZ.AND P0, PT, |R0|, +INF , PT ;  /* 0x7f8000000000780b */ /* 0x000fc80003f1c200 */
[----:B------:R-:W-:-:S13]  /*0620*/  PLOP3.LUT P0, PT, P0, P1, PT, 0xf8, 0x8f ;  /* 0x00000000008f781c */ /* 0x000fda0000703f70 */
[----:B------:R-:W-:Y:S05]  /*0630*/  @P0 BRA `(.L_x_8) ;  /* 0x00000004004c0947 */ /* 0x000fea0003800000 */
[----:B------:R-:W-:-:S13]  /*0640*/  LOP3.LUT P0, RZ, R3, 0x7fffffff, R8, 0xc8, !PT ;  /* 0x7fffffff03ff7812 */ /* 0x000fda000780c808 */
[----:B------:R-:W-:Y:S05]  /*0650*/  @!P0 BRA `(.L_x_9) ;  /* 0x00000004003c8947 */ /* 0x000fea0003800000 */
[C---:B------:R-:W-:Y:S02]  /*0660*/  FSETP.NEU.FTZ.AND P2, PT, |R0|.reuse, +INF , PT ;  /* 0x7f8000000000780b */ /* 0x040fe40003f5d200 */
[----:B------:R-:W-:Y:S02]  /*0670*/  FSETP.NEU.FTZ.AND P1, PT, |R3|, +INF , PT ;  /* 0x7f8000000300780b */ /* 0x000fe40003f3d200 */
[----:B------:R-:W-:-:S11]  /*0680*/  FSETP.NEU.FTZ.AND P0, PT, |R0|, +INF , PT ;  /* 0x7f8000000000780b */ /* 0x000fd60003f1d200 */
[----:B------:R-:W-:Y:S05]  /*0690*/  @!P1 BRA !P2, `(.L_x_9) ;  /* 0x00000004002c9947 */ /* 0x000fea0005000000 */
[----:B------:R-:W-:-:S04]  /*06a0*/  LOP3.LUT P2, RZ, R8, 0x7fffffff, RZ, 0xc0, !PT ;  /* 0x7fffffff08ff7812 */ /* 0x000fc8000784c0ff */
[----:B------:R-:W-:-:S13]  /*06b0*/  PLOP3.LUT P1, PT, P1, P2, PT, 0x2f, 0xf2 ;  /* 0x0000000000f2781c */ /* 0x000fda0000f24577 */
[----:B------:R-:W-:Y:S05]  /*06c0*/  @P1 BRA `(.L_x_10) ;  /* 0x0000000400181947 */ /* 0x000fea0003800000 */
[----:B------:R-:W-:-:S04]  /*06d0*/  LOP3.LUT P1, RZ, R3, 0x7fffffff, RZ, 0xc0, !PT ;  /* 0x7fffffff03ff7812 */ /* 0x000fc8000782c0ff */
[----:B------:R-:W-:-:S13]  /*06e0*/  PLOP3.LUT P0, PT, P0, P1, PT, 0x2f, 0xf2 ;  /* 0x0000000000f2781c */ /* 0x000fda0000702577 */
[----:B------:R-:W-:Y:S05]  /*06f0*/  @P0 BRA `(.L_x_11) ;  /* 0x0000000400000947 */ /* 0x000fea0003800000 */
[----:B------:R-:W-:Y:S02]  /*0700*/  ISETP.GE.AND P0, PT, R10, RZ, PT ;  /* 0x000000ff0a00720c */ /* 0x000fe40003f06270 */
[----:B------:R-:W-:-:S11]  /*0710*/  ISETP.GE.AND P1, PT, R11, RZ, PT ;  /* 0x000000ff0b00720c */ /* 0x000fd60003f26270 */
[----:B------:R-:W-:Y:S02]  /*0720*/  @P0 IMAD.MOV.U32 R9, RZ, RZ, RZ ;  /* 0x000000ffff090224 */ /* 0x000fe400078e00ff */
[----:B------:R-:W-:Y:S01]  /*0730*/  @!P0 FFMA R8, R0, 1.84467440737095516160e+19, RZ ;  /* 0x5f80000000088823 */ /* 0x000fe200000000ff */
[----:B------:R-:W-:Y:S02]  /*0740*/  @!P0 IMAD.MOV.U32 R9, RZ, RZ, -0x40 ;  /* 0xffffffc0ff098424 */ /* 0x000fe400078e00ff */
[----:B------:R-:W-:-:S03]  /*0750*/  @!P1 FFMA R3, R3, 1.84467440737095516160e+19, RZ ;  /* 0x5f80000003039823 */ /* 0x000fc600000000ff */
[----:B------:R-:W-:-:S07]  /*0760*/  @!P1 IADD3 R9, PT, PT, R9, 0x40, RZ ;  /* 0x0000004009099810 */ /* 0x000fce0007ffe0ff */
.L_x_7:
[----:B------:R-:W-:Y:S01]  /*0770*/  LEA R0, R12, 0xc0800000, 0x17 ;  /* 0xc08000000c007811 */ /* 0x000fe200078eb8ff */
[----:B------:R-:W-:Y:S01]  /*0780*/  VIADD R7, R7, 0xffffff81 ;  /* 0xffffff8107077836 */ /* 0x000fe20000000000 */
[----:B------:R-:W-:Y:S03]  /*0790*/  BSSY.RECONVERGENT B2, `(.L_x_12) ;  /* 0x0000035000027945 */ /* 0x000fe60003800200 */
[----:B------:R-:W-:Y:S02]  /*07a0*/  IMAD.IADD R3, R3, 0x1, -R0 ;  /* 0x0000000103037824 */ /* 0x000fe400078e0a00 */
[----:B------:R-:W-:Y:S02]  /*07b0*/  IMAD R0, R7, -0x800000, R8 ;  /* 0xff80000007007824 */ /* 0x000fe400078e0208 */
[----:B------:R-:W0:Y:S01]  /*07c0*/  MUFU.RCP R10, R3 ;  /* 0x00000003000a7308 */ /* 0x000e220000001000 */
[----:B------:R-:W-:-:S04]  /*07d0*/  FADD.FTZ R11, -R3, -RZ ;  /* 0x800000ff030b7221 */ /* 0x000fc80000010100 */
[----:B0-----:R-:W-:-:S04]  /*07e0*/  FFMA R13, R10, R11, 1 ;  /* 0x3f8000000a0d7423 */ /* 0x001fc8000000000b */
[----:B------:R-:W-:-:S04]  /*07f0*/  FFMA R15, R10, R13, R10 ;  /* 0x0000000d0a0f7223 */ /* 0x000fc8000000000a */
[----:B------:R-:W-:-:S04]  /*0800*/  FFMA R8, R0, R15, RZ ;  /* 0x0000000f00087223 */ /* 0x000fc800000000ff */
[----:B------:R-:W-:-:S04]  /*0810*/  FFMA R13, R11, R8, R0 ;  /* 0x000000080b0d7223 */ /* 0x000fc80000000000 */
[----:B------:R-:W-:Y:S01]  /*0820*/  FFMA R10, R15, R13, R8 ;  /* 0x0000000d0f0a7223 */ /* 0x000fe20000000008 */
[----:B------:R-:W-:-:S03]  /*0830*/  IADD3 R8, PT, PT, R7, 0x7f, -R12 ;  /* 0x0000007f07087810 */ /* 0x000fc60007ffe80c */
[----:B------:R-:W-:Y:S01]  /*0840*/  FFMA R11, R11, R10, R0 ;  /* 0x0000000a0b0b7223 */ /* 0x000fe20000000000 */
[----:B------:R-:W-:-:S03]  /*0850*/  IADD3 R8, PT, PT, R8, R9, RZ ;  /* 0x0000000908087210 */ /* 0x000fc60007ffe0ff */
[----:B------:R-:W-:-:S05]  /*0860*/  FFMA R0, R15, R11, R10 ;  /* 0x0000000b0f007223 */ /* 0x000fca000000000a */
[----:B------:R-:W-:-:S04]  /*0870*/  SHF.R.U32.HI R3, RZ, 0x17, R0 ;  /* 0x00000017ff037819 */ /* 0x000fc80000011600 */
[----:B------:R-:W-:-:S05]  /*0880*/  LOP3.LUT R3, R3, 0xff, RZ, 0xc0, !PT ;  /* 0x000000ff03037812 */ /* 0x000fca00078ec0ff */
[----:B------:R-:W-:-:S04]  /*0890*/  IMAD.IADD R9, R3, 0x1, R8 ;  /* 0x0000000103097824 */ /* 0x000fc800078e0208 */
[----:B------:R-:W-:-:S05]  /*08a0*/  VIADD R3, R9, 0xffffffff ;  /* 0xffffffff09037836 */ /* 0x000fca0000000000 */
[----:B------:R-:W-:-:S13]  /*08b0*/  ISETP.GE.U32.AND P0, PT, R3, 0xfe, PT ;  /* 0x000000fe0300780c */ /* 0x000fda0003f06070 */
[----:B------:R-:W-:Y:S05]  /*08c0*/  @!P0 BRA `(.L_x_13) ;  /* 0x0000000000808947 */ /* 0x000fea0003800000 */
[----:B------:R-:W-:-:S13]  /*08d0*/  ISETP.GT.AND P0, PT, R9, 0xfe, PT ;  /* 0x000000fe0900780c */ /* 0x000fda0003f04270 */
[----:B------:R-:W-:Y:S05]  /*08e0*/  @P0 BRA `(.L_x_14) ;  /* 0x00000000006c0947 */ /* 0x000fea0003800000 */
[----:B------:R-:W-:-:S13]  /*08f0*/  ISETP.GE.AND P0, PT, R9, 0x1, PT ;  /* 0x000000010900780c */ /* 0x000fda0003f06270 */
[----:B------:R-:W-:Y:S05]  /*0900*/  @P0 BRA `(.L_x_15) ;  /* 0x0000000000740947 */ /* 0x000fea0003800000 */
[----:B------:R-:W-:Y:S02]  /*0910*/  ISETP.GE.AND P0, PT, R9, -0x18, PT ;  /* 0xffffffe80900780c */ /* 0x000fe40003f06270 */
[----:B------:R-:W-:-:S11]  /*0920*/  LOP3.LUT R0, R0, 0x80000000, RZ, 0xc0, !PT ;  /* 0x8000000000007812 */ /* 0x000fd600078ec0ff */
[----:B------:R-:W-:Y:S05]  /*0930*/  @!P0 BRA `(.L_x_15) ;  /* 0x0000000000688947 */ /* 0x000fea0003800000 */
[CCC-:B------:R-:W-:Y:S01]  /*0940*/  FFMA.RZ R3, R15.reuse, R11.reuse, R10.reuse ;  /* 0x0000000b0f037223 */ /* 0x1c0fe2000000c00a */
[-CC-:B------:R-:W-:Y:S01]  /*0950*/  FFMA.RM R8, R15, R11.reuse, R10.reuse ;  /* 0x0000000b0f087223 */ /* 0x180fe2000000400a */
[C---:B------:R-:W-:Y:S02]  /*0960*/  ISETP.NE.AND P2, PT, R9.reuse, RZ, PT ;  /* 0x000000ff0900720c */ /* 0x040fe40003f45270 */
[----:B------:R-:W-:Y:S02]  /*0970*/  ISETP.NE.AND P1, PT, R9, RZ, PT ;  /* 0x000000ff0900720c */ /* 0x000fe40003f25270 */
[----:B------:R-:W-:Y:S01]  /*0980*/  LOP3.LUT R7, R3, 0x7fffff, RZ, 0xc0, !PT ;  /* 0x007fffff03077812 */ /* 0x000fe200078ec0ff */
[----:B------:R-:W-:Y:S01]  /*0990*/  FFMA.RP R3, R15, R11, R10 ;  /* 0x0000000b0f037223 */ /* 0x000fe2000000800a */
[----:B------:R-:W-:Y:S01]  /*09a0*/  IADD3 R10, PT, PT, R9, 0x20, RZ ;  /* 0x00000020090a7810 */ /* 0x000fe20007ffe0ff */
[----:B------:R-:W-:Y:S01]  /*09b0*/  IMAD.MOV R9, RZ, RZ, -R9 ;  /* 0x000000ffff097224 */ /* 0x000fe200078e0a09 */
[----:B------:R-:W-:-:S02]  /*09c0*/  LOP3.LUT R7, R7, 0x800000, RZ, 0xfc, !PT ;  /* 0x0080000007077812 */ /* 0x000fc400078efcff */
[----:B------:R-:W-:Y:S02]  /*09d0*/  FSETP.NEU.FTZ.AND P0, PT, R3, R8, PT ;  /* 0x000000080300720b */ /* 0x000fe40003f1d000 */
[----:B------:R-:W-:Y:S02]  /*09e0*/  SHF.L.U32 R10, R7, R10, RZ ;  /* 0x0000000a070a7219 */ /* 0x000fe400000006ff */
[----:B------:R-:W-:Y:S02]  /*09f0*/  SEL R8, R9, RZ, P2 ;  /* 0x000000ff09087207 */ /* 0x000fe40001000000 */
[----:B------:R-:W-:Y:S02]  /*0a00*/  ISETP.NE.AND P1, PT, R10, RZ, P1 ;  /* 0x000000ff0a00720c */ /* 0x000fe40000f25270 */
[----:B------:R-:W-:Y:S02]  /*0a10*/  SHF.R.U32.HI R8, RZ, R8, R7 ;  /* 0x00000008ff087219 */ /* 0x000fe40000011607 */
[----:B------:R-:W-:-:S02]  /*0a20*/  PLOP3.LUT P0, PT, P0, P1, PT, 0xf8, 0x8f ;  /* 0x00000000008f781c */ /* 0x000fc40000703f70 */
[----:B------:R-:W-:Y:S02]  /*0a30*/  SHF.R.U32.HI R10, RZ, 0x1, R8 ;  /* 0x00000001ff0a7819 */ /* 0x000fe40000011608 */
[----:B------:R-:W-:-:S04]  /*0a40*/  SEL R3, RZ, 0x1, !P0 ;  /* 0x00000001ff037807 */ /* 0x000fc80004000000 */
[----:B------:R-:W-:-:S04]  /*0a50*/  LOP3.LUT R3, R3, 0x1, R10, 0xf8, !PT ;  /* 0x0000000103037812 */ /* 0x000fc800078ef80a */
[----:B------:R-:W-:-:S05]  /*0a60*/  LOP3.LUT R3, R3, R8, RZ, 0xc0, !PT ;  /* 0x0000000803037212 */ /* 0x000fca00078ec0ff */
[----:B------:R-:W-:-:S05]  /*0a70*/  IMAD.IADD R3, R10, 0x1, R3 ;  /* 0x000000010a037824 */ /* 0x000fca00078e0203 */
[----:B------:R-:W-:Y:S01]  /*0a80*/  LOP3.LUT R0, R3, R0, RZ, 0xfc, !PT ;  /* 0x0000000003007212 */ /* 0x000fe200078efcff */
[----:B------:R-:W-:Y:S06]  /*0a90*/  BRA `(.L_x_15) ;  /* 0x0000000000107947 */ /* 0x000fec0003800000 */
.L_x_14:
[----:B------:R-:W-:-:S04]  /*0aa0*/  LOP3.LUT R0, R0, 0x80000000, RZ, 0xc0, !PT ;  /* 0x8000000000007812 */ /* 0x000fc800078ec0ff */
[----:B------:R-:W-:Y:S01]  /*0ab0*/  LOP3.LUT R0, R0, 0x7f800000, RZ, 0xfc, !PT ;  /* 0x7f80000000007812 */ /* 0x000fe200078efcff */
[----:B------:R-:W-:Y:S06]  /*0ac0*/  BRA `(.L_x_15) ;  /* 0x0000000000047947 */ /* 0x000fec0003800000 */
.L_x_13:
[----:B------:R-:W-:-:S07]  /*0ad0*/  LEA R0, R8, R0, 0x17 ;  /* 0x0000000008007211 */ /* 0x000fce00078eb8ff */
.L_x_15:
[----:B------:R-:W-:Y:S05]  /*0ae0*/  BSYNC.RECONVERGENT B2 ;  /* 0x0000000000027941 */ /* 0x000fea0003800200 */
.L_x_12:
[----:B------:R-:W-:Y:S05]  /*0af0*/  BRA `(.L_x_16) ;  /* 0x0000000000207947 */ /* 0x000fea0003800000 */
.L_x_11:
[----:B------:R-:W-:-:S04]  /*0b00*/  LOP3.LUT R0, R3, 0x80000000, R8, 0x48, !PT ;  /* 0x8000000003007812 */ /* 0x000fc800078e4808 */
[----:B------:R-:W-:Y:S01]  /*0b10*/  LOP3.LUT R0, R0, 0x7f800000, RZ, 0xfc, !PT ;  /* 0x7f80000000007812 */ /* 0x000fe200078efcff */
[----:B------:R-:W-:Y:S06]  /*0b20*/  BRA `(.L_x_16) ;  /* 0x0000000000147947 */ /* 0x000fec0003800000 */
.L_x_10:
[----:B------:R-:W-:Y:S01]  /*0b30*/  LOP3.LUT R0, R3, 0x80000000, R8, 0x48, !PT ;  /* 0x8000000003007812 */ /* 0x000fe200078e4808 */
[----:B------:R-:W-:Y:S06]  /*0b40*/  BRA `(.L_x_16) ;  /* 0x00000000000c7947 */ /* 0x000fec0003800000 */
.L_x_9:
[----:B------:R-:W0:Y:S01]  /*0b50*/  MUFU.RSQ R0, -QNAN ;  /* 0xffc0000000007908 */ /* 0x000e220000001400 */
[----:B------:R-:W-:Y:S05]  /*0b60*/  BRA `(.L_x_16) ;  /* 0x0000000000047947 */ /* 0x000fea0003800000 */
.L_x_8:
[----:B------:R-:W-:-:S07]  /*0b70*/  FADD.FTZ R0, R0, R3 ;  /* 0x0000000300007221 */ /* 0x000fce0000010000 */
.L_x_16:
[----:B------:R-:W-:Y:S05]  /*0b80*/  BSYNC.RECONVERGENT B1 ;  /* 0x0000000000017941 */ /* 0x000fea0003800200 */
.L_x_6:
[----:B------:R-:W-:-:S04]  /*0b90*/  IMAD.MOV.U32 R3, RZ, RZ, 0x0 ;  /* 0x00000000ff037424 */ /* 0x000fc800078e00ff */
[----:B0-----:R-:W-:Y:S05]  /*0ba0*/  RET.REL.NODEC R2 `(_Z10batch_normPfS_S_S_S_S_iif) ;  /* 0xfffffff402147950 */ /* 0x001fea0003c3ffff */
.L_x_17:
[----:B------:R-:W-:-:S00]  /*0bb0*/  BRA `(.L_x_17) ;  /* 0xfffffffc00fc7947 */ /* 0x000fc0000383ffff */
[----:B------:R-:W-:-:S00]  /*0bc0*/  NOP ;  /* 0x0000000000007918 */ /* 0x000fc00000000000 */
        /* <DEDUP_REMOVED lines=11> */
.L_x_19:


//--------------------- .nv.shared.reserved.0     --------------------------
	.section	.nv.shared.reserved.0,"aw",@nobits
	.weak		__nv_reservedSMEM_offset_0_alias
	.size		__nv_reservedSMEM_offset_0_alias, 0, 64
	.other		__nv_reservedSMEM_offset_0_alias,@"STO_CUDA_RESERVED_SHARED STV_DEFAULT"
__nv_reservedSMEM_offset_0_alias:
	.zero		0
	.zero		64


//--------------------- .nv.constant0._Z10batch_normPfS_S_S_S_S_iif --------------------------
	.section	.nv.constant0._Z10batch_normPfS_S_S_S_S_iif,"a",@progbits
	.sectionflags	@""
	.align	4
.nv.constant0._Z10batch_normPfS_S_S_S_S_iif:
	.zero		956


//--------------------- SYMBOLS --------------------------

	.type		.nv.reservedSmem.offset0,@object
	.size		.nv.reservedSmem.offset0,0x4
